	.headerflags	@"EF_CUDA_TEXMODE_UNIFIED EF_CUDA_64BIT_ADDRESS EF_CUDA_ACCELERATORS EF_CUDA_SM90 EF_CUDA_VIRTUAL_SM(EF_CUDA_SM90)"
	.elftype	@"ET_EXEC"


//--------------------- .nv.info                  --------------------------
	.section	.nv.info,"",@"SHT_CUDA_INFO"
	.align	4


	//----- nvinfo : EIATTR_REGCOUNT
	.align		4
        /*0000*/ 	.byte	0x04, 0x2f
        /*0002*/ 	.short	(.L_1 - .L_0)
	.align		4
.L_0:
        /*0004*/ 	.word	index@(triton_poi_fused_add_35)
        /*0008*/ 	.word	0x00000015


	//----- nvinfo : EIATTR_MIN_STACK_SIZE
	.align		4
.L_1:
        /*000c*/ 	.byte	0x04, 0x12
        /*000e*/ 	.short	(.L_3 - .L_2)
	.align		4
.L_2:
        /*0010*/ 	.word	index@(triton_poi_fused_add_35)
        /*0014*/ 	.word	0x00000000


	//----- nvinfo : EIATTR_FRAME_SIZE
	.align		4
.L_3:
        /*0018*/ 	.byte	0x04, 0x11
        /*001a*/ 	.short	(.L_5 - .L_4)
	.align		4
.L_4:
        /*001c*/ 	.word	index@(triton_poi_fused_add_35)
        /*0020*/ 	.word	0x00000000


	//----- nvinfo : EIATTR_MIN_STACK_SIZE
	.align		4
.L_5:
        /*0024*/ 	.byte	0x04, 0x12
        /*0026*/ 	.short	(.L_7 - .L_6)
	.align		4
.L_6:
        /*0028*/ 	.word	index@(triton_poi_fused_add_35)
        /*002c*/ 	.word	0x00000000
.L_7:


//--------------------- .nv.info.triton_poi_fused_add_35 --------------------------
	.section	.nv.info.triton_poi_fused_add_35,"",@"SHT_CUDA_INFO"
	.sectionflags	@""
	.align	4


	//----- nvinfo : EIATTR_CUDA_API_VERSION
	.align		4
        /*0000*/ 	.byte	0x04, 0x37
        /*0002*/ 	.short	(.L_9 - .L_8)
.L_8:
        /*0004*/ 	.word	0x0000007c


	//----- nvinfo : EIATTR_KPARAM_INFO
	.align		4
.L_9:
        /*0008*/ 	.byte	0x04, 0x17
        /*000a*/ 	.short	(.L_11 - .L_10)
.L_10:
        /*000c*/ 	.word	0x00000000
        /*0010*/ 	.short	0x0005
        /*0012*/ 	.short	0x0024
        /*0014*/ 	.byte	0x00, 0xf0, 0x11, 0x00


	//----- nvinfo : EIATTR_KPARAM_INFO
	.align		4
.L_11:
        /*0018*/ 	.byte	0x04, 0x17
        /*001a*/ 	.short	(.L_13 - .L_12)
.L_12:
        /*001c*/ 	.word	0x00000000
        /*0020*/ 	.short	0x0004
        /*0022*/ 	.short	0x0020
        /*0024*/ 	.byte	0x00, 0xf0, 0x11, 0x00


	//----- nvinfo : EIATTR_KPARAM_INFO
	.align		4
.L_13:
        /*0028*/ 	.byte	0x04, 0x17
        /*002a*/ 	.short	(.L_15 - .L_14)
.L_14:
        /*002c*/ 	.word	0x00000000
        /*0030*/ 	.short	0x0003
        /*0032*/ 	.short	0x0018
        /*0034*/ 	.byte	0x00, 0xf4, 0x21, 0x00


	//----- nvinfo : EIATTR_KPARAM_INFO
	.align		4
.L_15:
        /*0038*/ 	.byte	0x04, 0x17
        /*003a*/ 	.short	(.L_17 - .L_16)
.L_16:
        /*003c*/ 	.word	0x00000000
        /*0040*/ 	.short	0x0002
        /*0042*/ 	.short	0x0010
        /*0044*/ 	.byte	0x00, 0xf4, 0x21, 0x00


	//----- nvinfo : EIATTR_KPARAM_INFO
	.align		4
.L_17:
        /*0048*/ 	.byte	0x04, 0x17
        /*004a*/ 	.short	(.L_19 - .L_18)
.L_18:
        /*004c*/ 	.word	0x00000000
        /*0050*/ 	.short	0x0001
        /*0052*/ 	.short	0x0008
        /*0054*/ 	.byte	0x00, 0xf4, 0x21, 0x00


	//----- nvinfo : EIATTR_KPARAM_INFO
	.align		4
.L_19:
        /*0058*/ 	.byte	0x04, 0x17
        /*005a*/ 	.short	(.L_21 - .L_20)
.L_20:
        /*005c*/ 	.word	0x00000000
        /*0060*/ 	.short	0x0000
        /*0062*/ 	.short	0x0000
        /*0064*/ 	.byte	0x00, 0xf4, 0x21, 0x00


	//----- nvinfo : EIATTR_SPARSE_MMA_MASK
	.align		4
.L_21:
        /*0068*/ 	.byte	0x03, 0x50
        /*006a*/ 	.short	0x0000


	//----- nvinfo : EIATTR_MAXREG_COUNT
	.align		4
        /*006c*/ 	.byte	0x03, 0x1b
        /*006e*/ 	.short	0x00ff


	//----- nvinfo : EIATTR_EXIT_INSTR_OFFSETS
	.align		4
        /*0070*/ 	.byte	0x04, 0x1c
        /*0072*/ 	.short	(.L_23 - .L_22)


	//   ....[0]....
.L_22:
        /*0074*/ 	.word	0x00000340


	//   ....[1]....
        /*0078*/ 	.word	0x00000400


	//----- nvinfo : EIATTR_REQNTID
	.align		4
.L_23:
        /*007c*/ 	.byte	0x04, 0x10
        /*007e*/ 	.short	(.L_25 - .L_24)
.L_24:
        /*0080*/ 	.word	0x00000080
        /*0084*/ 	.word	0x00000001
        /*0088*/ 	.word	0x00000001


	//----- nvinfo : EIATTR_CBANK_PARAM_SIZE
	.align		4
.L_25:
        /*008c*/ 	.byte	0x03, 0x19
        /*008e*/ 	.short	0x0028


	//----- nvinfo : EIATTR_PARAM_CBANK
	.align		4
        /*0090*/ 	.byte	0x04, 0x0a
        /*0092*/ 	.short	(.L_27 - .L_26)
	.align		4
.L_26:
        /*0094*/ 	.word	index@(.nv.constant0.triton_poi_fused_add_35)
        /*0098*/ 	.short	0x0210
        /*009a*/ 	.short	0x0028


	//----- nvinfo : EIATTR_SW_WAR
	.align		4
.L_27:
        /*009c*/ 	.byte	0x04, 0x36
        /*009e*/ 	.short	(.L_29 - .L_28)
.L_28:
        /*00a0*/ 	.word	0x00000008
.L_29:


//--------------------- .nv.callgraph             --------------------------
	.section	.nv.callgraph,"",@"SHT_CUDA_CALLGRAPH"
	.align	4
	.sectionentsize	8
	.align		4
        /*0000*/ 	.word	0x00000000
	.align		4
        /*0004*/ 	.word	0xffffffff
	.align		4
        /*0008*/ 	.word	0x00000000
	.align		4
        /*000c*/ 	.word	0xfffffffe
	.align		4
        /*0010*/ 	.word	0x00000000
	.align		4
        /*0014*/ 	.word	0xfffffffd
	.align		4
        /*0018*/ 	.word	0x00000000
	.align		4
        /*001c*/ 	.word	0xfffffffc


//--------------------- .text.triton_poi_fused_add_35 --------------------------
	.section	.text.triton_poi_fused_add_35,"ax",@progbits
	.sectionflags	@"SHF_BARRIERS=1"
	.align	128
        .global         triton_poi_fused_add_35
        .type           triton_poi_fused_add_35,@function
        .size           triton_poi_fused_add_35,(.L_x_1 - triton_poi_fused_add_35)
        .other          triton_poi_fused_add_35,@"STO_CUDA_ENTRY STV_DEFAULT"
triton_poi_fused_add_35:
.text.triton_poi_fused_add_35:
[----:B------:R-:W0:Y:S02]  /*0000*/  LDC R1, c[0x0][0x28] ;  /* 0x00000a00ff017b82 */ /* 0x000e240000000800 */
[----:B------:R-:W1:Y:S01]  /*0010*/  S2R R0, SR_TID.X ;  /* 0x0000000000007919 */ /* 0x000e620000002100 */
[----:B------:R-:W2:Y:S01]  /*0020*/  S2UR UR5, SR_CTAID.X ;  /* 0x00000000000579c3 */ /* 0x000ea20000002500 */
[----:B------:R-:W-:Y:S01]  /*0030*/  CS2R R6, SRZ ;  /* 0x0000000000067805 */ /* 0x000fe2000001ff00 */
[----:B------:R-:W-:-:S06]  /*0040*/  ULDC.64 UR8, c[0x0][0x208] ;  /* 0x0000820000087ab9 */ /* 0x000fcc0000000a00 */
[----:B------:R-:W3:Y:S08]  /*0050*/  S2UR UR4, SR_CTAID.Y ;  /* 0x00000000000479c3 */ /* 0x000ef00000002600 */
[----:B------:R-:W4:Y:S08]  /*0060*/  LDC.64 R12, c[0x0][0x218] ;  /* 0x00008600ff0c7b82 */ /* 0x000f300000000a00 */
[----:B------:R-:W5:Y:S01]  /*0070*/  LDC.64 R10, c[0x0][0x210] ;  /* 0x00008400ff0a7b82 */ /* 0x000f620000000a00 */
[----:B--2---:R-:W-:Y:S01]  /*0080*/  USHF.L.U32 UR5, UR5, 0x4, URZ ;  /* 0x0000000405057899 */ /* 0x004fe2000800063f */
[----:B-1----:R-:W-:-:S06]  /*0090*/  IMAD.SHL.U32 R8, R0, 0x2, RZ ;  /* 0x0000000200087824 */ /* 0x002fcc00078e00ff */
[----:B------:R-:W1:Y:S01]  /*00a0*/  LDC.64 R14, c[0x0][0x220] ;  /* 0x00008800ff0e7b82 */ /* 0x000e620000000a00 */
[----:B------:R-:W-:Y:S01]  /*00b0*/  SHF.R.U32.HI R9, RZ, 0x3, R0 ;  /* 0x00000003ff097819 */ /* 0x000fe20000011600 */
[----:B---3--:R-:W-:Y:S01]  /*00c0*/  USHF.L.U32 UR4, UR4, 0x4, URZ ;  /* 0x0000000404047899 */ /* 0x008fe2000800063f */
[----:B------:R-:W-:Y:S02]  /*00d0*/  LOP3.LUT R8, R8, 0xe, RZ, 0xc0, !PT ;  /* 0x0000000e08087812 */ /* 0x000fe400078ec0ff */
[----:B------:R-:W-:Y:S02]  /*00e0*/  SGXT.U32 R9, R9, 0x4 ;  /* 0x000000040909781a */ /* 0x000fe40000000000 */
[----:B------:R-:W-:Y:S02]  /*00f0*/  LOP3.LUT R3, R8, UR5, RZ, 0xfc, !PT ;  /* 0x0000000508037c12 */ /* 0x000fe4000f8efcff */
[----:B------:R-:W-:Y:S02]  /*0100*/  LOP3.LUT R2, R9, UR4, RZ, 0xfc, !PT ;  /* 0x0000000409027c12 */ /* 0x000fe4000f8efcff */
[C---:B------:R-:W-:Y:S01]  /*0110*/  ISETP.GE.AND P1, PT, R3.reuse, 0x300, PT ;  /* 0x000003000300780c */ /* 0x040fe20003f26270 */
[----:B----4-:R-:W-:-:S03]  /*0120*/  IMAD.WIDE R12, R3, 0x4, R12 ;  /* 0x00000004030c7825 */ /* 0x010fc600078e020c */
[C---:B------:R-:W-:Y:S01]  /*0130*/  ISETP.LT.AND P0, PT, R2.reuse, 0x10, !P1 ;  /* 0x000000100200780c */ /* 0x040fe20004f01270 */
[----:B------:R-:W-:Y:S01]  /*0140*/  IMAD R5, R2, 0x300, R3 ;  /* 0x0000030002057824 */ /* 0x000fe200078e0203 */
[----:B------:R-:W-:-:S03]  /*0150*/  CS2R R2, SRZ ;  /* 0x0000000000027805 */ /* 0x000fc6000001ff00 */
[----:B-----5:R-:W-:-:S04]  /*0160*/  IMAD.WIDE R10, R5, 0x4, R10 ;  /* 0x00000004050a7825 */ /* 0x020fc800078e020a */
[----:B-1----:R-:W-:Y:S01]  /*0170*/  IMAD.WIDE R14, R5, 0x4, R14 ;  /* 0x00000004050e7825 */ /* 0x002fe200078e020e */
[----:B------:R-:W-:-:S03]  /*0180*/  CS2R R4, SRZ ;  /* 0x0000000000047805 */ /* 0x000fc6000001ff00 */
[----:B------:R1:W2:Y:S04]  /*0190*/  @P0 LDG.E.EL.64 R2, desc[UR8][R10.64] ;  /* 0x000000080a020981 */ /* 0x0002a8000c2e1b00 */
[----:B------:R3:W2:Y:S04]  /*01a0*/  @!P1 LDG.E.EL.64 R4, desc[UR8][R12.64] ;  /* 0x000000080c049981 */ /* 0x0006a8000c2e1b00 */
[----:B------:R-:W2:Y:S01]  /*01b0*/  @P0 LDG.E.EL.64 R6, desc[UR8][R14.64] ;  /* 0x000000080e060981 */ /* 0x000ea2000c2e1b00 */
[----:B------:R-:W4:Y:S01]  /*01c0*/  S2UR UR7, SR_CgaCtaId ;  /* 0x00000000000779c3 */ /* 0x000f220000008800 */
[----:B------:R-:W-:Y:S01]  /*01d0*/  IMAD.SHL.U32 R16, R0, 0x20, RZ ;  /* 0x0000002000107824 */ /* 0x000fe200078e00ff */
[----:B------:R-:W-:-:S04]  /*01e0*/  UMOV UR6, 0x400 ;  /* 0x0000040000067882 */ /* 0x000fc80000000000 */
[----:B------:R-:W-:-:S04]  /*01f0*/  LOP3.LUT R16, R16, 0xe0, RZ, 0xc0, !PT ;  /* 0x000000e010107812 */ /* 0x000fc800078ec0ff */
[C---:B------:R-:W-:Y:S02]  /*0200*/  LOP3.LUT R18, R16.reuse, 0x10, RZ, 0xfc, !PT ;  /* 0x0000001010127812 */ /* 0x040fe400078efcff */
[----:B------:R-:W-:Y:S01]  /*0210*/  LOP3.LUT R17, R16, R9, RZ, 0xfc, !PT ;  /* 0x0000000910117212 */ /* 0x000fe200078efcff */
[----:B----4-:R-:W-:-:S06]  /*0220*/  UPRMT UR6, UR7, 0x654, UR6 ;  /* 0x0000065407067896 */ /* 0x010fcc0008000006 */
[----:B------:R-:W-:Y:S02]  /*0230*/  LEA.HI R16, R16, UR6, RZ, 0x1f ;  /* 0x0000000610107c11 */ /* 0x000fe4000f8ff8ff */
[----:B------:R-:W-:-:S03]  /*0240*/  LEA.HI R18, R18, UR6, RZ, 0x1f ;  /* 0x0000000612127c11 */ /* 0x000fc6000f8ff8ff */
[C---:B-1----:R-:W-:Y:S02]  /*0250*/  IMAD R11, R17.reuse, 0x4, R16 ;  /* 0x00000004110b7824 */ /* 0x042fe400078e0210 */
[----:B------:R-:W-:Y:S01]  /*0260*/  IMAD R18, R17, 0x4, R18 ;  /* 0x0000000411127824 */ /* 0x000fe200078e0212 */
[----:B------:R-:W-:Y:S02]  /*0270*/  LOP3.LUT R9, R9, UR5, RZ, 0xfc, !PT ;  /* 0x0000000509097c12 */ /* 0x000fe4000f8efcff */
[----:B------:R-:W-:Y:S02]  /*0280*/  LOP3.LUT R8, R8, UR4, RZ, 0xfc, !PT ;  /* 0x0000000408087c12 */ /* 0x000fe4000f8efcff */
[----:B------:R-:W-:Y:S01]  /*0290*/  ISETP.GE.AND P0, PT, R9, 0x300, PT ;  /* 0x000003000900780c */ /* 0x000fe20003f06270 */
[----:B------:R-:W-:-:S03]  /*02a0*/  IMAD.SHL.U32 R10, R0, 0x8, RZ ;  /* 0x00000008000a7824 */ /* 0x000fc600078e00ff */
[----:B------:R-:W-:Y:S02]  /*02b0*/  ISETP.LT.AND P0, PT, R8, 0x10, !P0 ;  /* 0x000000100800780c */ /* 0x000fe40004701270 */
[----:B------:R-:W-:Y:S02]  /*02c0*/  LOP3.LUT R0, R0, 0x78, RZ, 0xc0, !PT ;  /* 0x0000007800007812 */ /* 0x000fe400078ec0ff */
[----:B---3--:R-:W-:-:S04]  /*02d0*/  LOP3.LUT R13, R10, 0x3f8, RZ, 0xc0, !PT ;  /* 0x000003f80a0d7812 */ /* 0x008fc800078ec0ff */
[----:B------:R-:W-:Y:S01]  /*02e0*/  IADD3 R0, R13, UR6, R0 ;  /* 0x000000060d007c10 */ /* 0x000fe2000fffe000 */
[----:B--2---:R-:W-:Y:S01]  /*02f0*/  FFMA R2, R6, R4, R2 ;  /* 0x0000000406027223 */ /* 0x004fe20000000002 */
[----:B------:R-:W-:-:S04]  /*0300*/  FFMA R3, R7, R5, R3 ;  /* 0x0000000507037223 */ /* 0x000fc80000000003 */
[----:B------:R1:W-:Y:S04]  /*0310*/  STS [R11], R2 ;  /* 0x000000020b007388 */ /* 0x0003e80000000800 */
[----:B------:R1:W-:Y:S01]  /*0320*/  STS [R18+0x40], R3 ;  /* 0x0000400312007388 */ /* 0x0003e20000000800 */
[----:B------:R-:W-:Y:S06]  /*0330*/  BAR.SYNC.DEFER_BLOCKING 0x0 ;  /* 0x0000000000007b1d */ /* 0x000fec0000010000 */
[----:B-1----:R-:W-:Y:S05]  /*0340*/  @!P0 EXIT ;  /* 0x000000000000894d */ /* 0x002fea0003800000 */
[----:B------:R-:W0:Y:S01]  /*0350*/  LDS.64 R10, [R0] ;  /* 0x00000000000a7984 */ /* 0x000e220000000a00 */
[----:B------:R-:W-:Y:S01]  /*0360*/  SHF.R.S32.HI R5, RZ, 0x1f, R8 ;  /* 0x0000001fff057819 */ /* 0x000fe20000011408 */
[----:B------:R-:W1:Y:S03]  /*0370*/  LDC.64 R2, c[0x0][0x228] ;  /* 0x00008a00ff027b82 */ /* 0x000e660000000a00 */
[----:B------:R-:W-:-:S04]  /*0380*/  LEA.HI R5, R5, R8, RZ, 0x2 ;  /* 0x0000000805057211 */ /* 0x000fc800078f10ff */
[----:B------:R-:W-:Y:S02]  /*0390*/  LOP3.LUT R7, R5, 0xfffffffc, RZ, 0xc0, !PT ;  /* 0xfffffffc05077812 */ /* 0x000fe400078ec0ff */
[----:B------:R-:W-:-:S03]  /*03a0*/  SHF.R.S32.HI R5, RZ, 0x2, R5 ;  /* 0x00000002ff057819 */ /* 0x000fc60000011405 */
[----:B------:R-:W-:-:S04]  /*03b0*/  IMAD.IADD R8, R8, 0x1, -R7 ;  /* 0x0000000108087824 */ /* 0x000fc800078e0a07 */
[----:B------:R-:W-:-:S04]  /*03c0*/  IMAD R8, R9, 0x4, R8 ;  /* 0x0000000409087824 */ /* 0x000fc800078e0208 */
[----:B------:R-:W-:-:S04]  /*03d0*/  IMAD R5, R5, 0xc00, R8 ;  /* 0x00000c0005057824 */ /* 0x000fc800078e0208 */
[----:B-1----:R-:W-:-:S05]  /*03e0*/  IMAD.WIDE R2, R5, 0x4, R2 ;  /* 0x0000000405027825 */ /* 0x002fca00078e0202 */
[----:B0-----:R-:W-:Y:S01]  /*03f0*/  STG.E.64 desc[UR8][R2.64], R10 ;  /* 0x0000000a02007986 */ /* 0x001fe2000c101b08 */
[----:B------:R-:W-:Y:S05]  /*0400*/  EXIT ;  /* 0x000000000000794d */ /* 0x000fea0003800000 */
.L_x_0:
[----:B------:R-:W-:-:S00]  /*0410*/  BRA `(.L_x_0) ;  /* 0xfffffffc00fc7947 */ /* 0x000fc0000383ffff */
[----:B------:R-:W-:-:S00]  /*0420*/  NOP ;  /* 0x0000000000007918 */ /* 0x000fc00000000000 */
        /* <DEDUP_REMOVED lines=13> */
.L_x_1:


//--------------------- .nv.shared.triton_poi_fused_add_35 --------------------------
	.section	.nv.shared.triton_poi_fused_add_35,"aw",@nobits
	.sectionflags	@""
	.align	16
	.zero		1024


//--------------------- .nv.constant0.triton_poi_fused_add_35 --------------------------
	.section	.nv.constant0.triton_poi_fused_add_35,"a",@progbits
	.sectionflags	@""
	.align	4
.nv.constant0.triton_poi_fused_add_35:
	.zero		568
